//
// Generated by NVIDIA NVVM Compiler
//
// Compiler Build ID: CL-36424714
// Cuda compilation tools, release 13.0, V13.0.88
// Based on NVVM 20.0.0
//

.version 9.0
.target sm_100
.address_size 64

	// .globl	_Z7processlliiiPhS_

.visible .entry _Z7processlliiiPhS_(
	.param .u64 _Z7processlliiiPhS__param_0,
	.param .u64 _Z7processlliiiPhS__param_1,
	.param .u32 _Z7processlliiiPhS__param_2,
	.param .u32 _Z7processlliiiPhS__param_3,
	.param .u32 _Z7processlliiiPhS__param_4,
	.param .u64 .ptr .align 1 _Z7processlliiiPhS__param_5,
	.param .u64 .ptr .align 1 _Z7processlliiiPhS__param_6
)
{
	.reg .pred 	%p<26>;
	.reg .b16 	%rs<31>;
	.reg .b32 	%r<63>;
	.reg .b64 	%rd<31>;

	ld.param.u32 	%r25, [_Z7processlliiiPhS__param_2];
	ld.param.u32 	%r26, [_Z7processlliiiPhS__param_3];
	ld.param.u32 	%r27, [_Z7processlliiiPhS__param_4];
	ld.param.u64 	%rd12, [_Z7processlliiiPhS__param_5];
	ld.param.u64 	%rd13, [_Z7processlliiiPhS__param_6];
	cvta.to.global.u64 	%rd1, %rd13;
	cvta.to.global.u64 	%rd2, %rd12;
	min.s32 	%r28, %r25, %r26;
	min.s32 	%r29, %r28, %r27;
	setp.lt.s32 	%p1, %r29, 1;
	@%p1 bra 	$L__BB0_60;
	and.b32  	%r1, %r27, 7;
	add.s32 	%r2, %r1, -1;
	and.b32  	%r3, %r27, 3;
	and.b32  	%r4, %r27, 2147483640;
	and.b32  	%r5, %r27, 1;
	mov.b32 	%r57, 0;
$L__BB0_2:
	mul.lo.s32 	%r7, %r57, %r26;
	mov.b32 	%r58, 0;
$L__BB0_3:
	setp.lt.u32 	%p2, %r27, 8;
	add.s32 	%r33, %r58, %r7;
	mul.lo.s32 	%r9, %r33, %r27;
	sub.s32 	%r10, %r58, %r27;
	mov.b32 	%r61, 0;
	@%p2 bra 	$L__BB0_30;
	mov.b32 	%r59, 0;
$L__BB0_5:
	.pragma "nounroll";
	add.s32 	%r35, %r59, %r9;
	add.s32 	%r12, %r59, %r58;
	setp.lt.s32 	%p3, %r12, %r27;
	add.s32 	%r36, %r10, %r35;
	cvt.s64.s32 	%rd14, %r36;
	add.s64 	%rd3, %rd2, %rd14;
	cvt.s64.s32 	%rd15, %r35;
	add.s64 	%rd4, %rd1, %rd15;
	add.s32 	%r37, %r12, %r9;
	cvt.s64.s32 	%rd16, %r37;
	add.s64 	%rd5, %rd2, %rd16;
	@%p3 bra 	$L__BB0_7;
	ld.global.u8 	%rs1, [%rd3];
	st.global.u8 	[%rd4], %rs1;
	bra.uni 	$L__BB0_8;
$L__BB0_7:
	ld.global.u8 	%rs2, [%rd5];
	st.global.u8 	[%rd4], %rs2;
$L__BB0_8:
	add.s32 	%r38, %r12, 1;
	setp.lt.s32 	%p4, %r38, %r27;
	@%p4 bra 	$L__BB0_10;
	ld.global.u8 	%rs3, [%rd3+1];
	st.global.u8 	[%rd4+1], %rs3;
	bra.uni 	$L__BB0_11;
$L__BB0_10:
	ld.global.u8 	%rs4, [%rd5+1];
	st.global.u8 	[%rd4+1], %rs4;
$L__BB0_11:
	add.s32 	%r39, %r12, 2;
	setp.lt.s32 	%p5, %r39, %r27;
	@%p5 bra 	$L__BB0_13;
	ld.global.u8 	%rs5, [%rd3+2];
	st.global.u8 	[%rd4+2], %rs5;
	bra.uni 	$L__BB0_14;
$L__BB0_13:
	ld.global.u8 	%rs6, [%rd5+2];
	st.global.u8 	[%rd4+2], %rs6;
$L__BB0_14:
	add.s32 	%r40, %r12, 3;
	setp.lt.s32 	%p6, %r40, %r27;
	@%p6 bra 	$L__BB0_16;
	ld.global.u8 	%rs7, [%rd3+3];
	st.global.u8 	[%rd4+3], %rs7;
	bra.uni 	$L__BB0_17;
$L__BB0_16:
	ld.global.u8 	%rs8, [%rd5+3];
	st.global.u8 	[%rd4+3], %rs8;
$L__BB0_17:
	add.s32 	%r41, %r12, 4;
	setp.lt.s32 	%p7, %r41, %r27;
	@%p7 bra 	$L__BB0_19;
	ld.global.u8 	%rs9, [%rd3+4];
	st.global.u8 	[%rd4+4], %rs9;
	bra.uni 	$L__BB0_20;
$L__BB0_19:
	ld.global.u8 	%rs10, [%rd5+4];
	st.global.u8 	[%rd4+4], %rs10;
$L__BB0_20:
	add.s32 	%r42, %r12, 5;
	setp.lt.s32 	%p8, %r42, %r27;
	@%p8 bra 	$L__BB0_22;
	ld.global.u8 	%rs11, [%rd3+5];
	st.global.u8 	[%rd4+5], %rs11;
	bra.uni 	$L__BB0_23;
$L__BB0_22:
	ld.global.u8 	%rs12, [%rd5+5];
	st.global.u8 	[%rd4+5], %rs12;
$L__BB0_23:
	add.s32 	%r43, %r12, 6;
	setp.lt.s32 	%p9, %r43, %r27;
	@%p9 bra 	$L__BB0_25;
	ld.global.u8 	%rs13, [%rd3+6];
	st.global.u8 	[%rd4+6], %rs13;
	bra.uni 	$L__BB0_26;
$L__BB0_25:
	ld.global.u8 	%rs14, [%rd5+6];
	st.global.u8 	[%rd4+6], %rs14;
$L__BB0_26:
	add.s32 	%r44, %r12, 7;
	setp.lt.s32 	%p10, %r44, %r27;
	@%p10 bra 	$L__BB0_28;
	ld.global.u8 	%rs15, [%rd3+7];
	st.global.u8 	[%rd4+7], %rs15;
	bra.uni 	$L__BB0_29;
$L__BB0_28:
	ld.global.u8 	%rs16, [%rd5+7];
	st.global.u8 	[%rd4+7], %rs16;
$L__BB0_29:
	add.s32 	%r59, %r59, 8;
	setp.ne.s32 	%p11, %r59, %r4;
	mov.u32 	%r61, %r4;
	@%p11 bra 	$L__BB0_5;
$L__BB0_30:
	setp.eq.s32 	%p12, %r1, 0;
	@%p12 bra 	$L__BB0_58;
	setp.lt.u32 	%p13, %r2, 3;
	@%p13 bra 	$L__BB0_45;
	add.s32 	%r45, %r61, %r9;
	add.s32 	%r15, %r61, %r58;
	setp.lt.s32 	%p14, %r15, %r27;
	add.s32 	%r46, %r10, %r45;
	cvt.s64.s32 	%rd17, %r46;
	add.s64 	%rd6, %rd2, %rd17;
	cvt.s64.s32 	%rd18, %r45;
	add.s64 	%rd7, %rd1, %rd18;
	add.s32 	%r47, %r15, %r9;
	cvt.s64.s32 	%rd19, %r47;
	add.s64 	%rd8, %rd2, %rd19;
	@%p14 bra 	$L__BB0_34;
	ld.global.u8 	%rs17, [%rd6];
	st.global.u8 	[%rd7], %rs17;
	bra.uni 	$L__BB0_35;
$L__BB0_34:
	ld.global.u8 	%rs18, [%rd8];
	st.global.u8 	[%rd7], %rs18;
$L__BB0_35:
	add.s32 	%r48, %r15, 1;
	setp.lt.s32 	%p15, %r48, %r27;
	@%p15 bra 	$L__BB0_37;
	ld.global.u8 	%rs19, [%rd6+1];
	st.global.u8 	[%rd7+1], %rs19;
	bra.uni 	$L__BB0_38;
$L__BB0_37:
	ld.global.u8 	%rs20, [%rd8+1];
	st.global.u8 	[%rd7+1], %rs20;
$L__BB0_38:
	add.s32 	%r49, %r15, 2;
	setp.lt.s32 	%p16, %r49, %r27;
	@%p16 bra 	$L__BB0_40;
	ld.global.u8 	%rs21, [%rd6+2];
	st.global.u8 	[%rd7+2], %rs21;
	bra.uni 	$L__BB0_41;
$L__BB0_40:
	ld.global.u8 	%rs22, [%rd8+2];
	st.global.u8 	[%rd7+2], %rs22;
$L__BB0_41:
	add.s32 	%r50, %r15, 3;
	setp.lt.s32 	%p17, %r50, %r27;
	@%p17 bra 	$L__BB0_43;
	ld.global.u8 	%rs23, [%rd6+3];
	st.global.u8 	[%rd7+3], %rs23;
	bra.uni 	$L__BB0_44;
$L__BB0_43:
	ld.global.u8 	%rs24, [%rd8+3];
	st.global.u8 	[%rd7+3], %rs24;
$L__BB0_44:
	add.s32 	%r61, %r61, 4;
$L__BB0_45:
	setp.eq.s32 	%p18, %r3, 0;
	@%p18 bra 	$L__BB0_58;
	setp.eq.s32 	%p19, %r3, 1;
	@%p19 bra 	$L__BB0_54;
	add.s32 	%r51, %r61, %r9;
	add.s32 	%r18, %r61, %r58;
	setp.lt.s32 	%p20, %r18, %r27;
	add.s32 	%r52, %r10, %r51;
	cvt.s64.s32 	%rd20, %r52;
	add.s64 	%rd9, %rd2, %rd20;
	cvt.s64.s32 	%rd21, %r51;
	add.s64 	%rd10, %rd1, %rd21;
	add.s32 	%r53, %r18, %r9;
	cvt.s64.s32 	%rd22, %r53;
	add.s64 	%rd11, %rd2, %rd22;
	@%p20 bra 	$L__BB0_49;
	ld.global.u8 	%rs25, [%rd9];
	st.global.u8 	[%rd10], %rs25;
	bra.uni 	$L__BB0_50;
$L__BB0_49:
	ld.global.u8 	%rs26, [%rd11];
	st.global.u8 	[%rd10], %rs26;
$L__BB0_50:
	add.s32 	%r54, %r18, 1;
	setp.lt.s32 	%p21, %r54, %r27;
	@%p21 bra 	$L__BB0_52;
	ld.global.u8 	%rs27, [%rd9+1];
	st.global.u8 	[%rd10+1], %rs27;
	bra.uni 	$L__BB0_53;
$L__BB0_52:
	ld.global.u8 	%rs28, [%rd11+1];
	st.global.u8 	[%rd10+1], %rs28;
$L__BB0_53:
	add.s32 	%r61, %r61, 2;
$L__BB0_54:
	setp.eq.s32 	%p22, %r5, 0;
	@%p22 bra 	$L__BB0_58;
	add.s32 	%r21, %r61, %r9;
	add.s32 	%r22, %r61, %r58;
	setp.lt.s32 	%p23, %r22, %r27;
	@%p23 bra 	$L__BB0_57;
	add.s32 	%r55, %r10, %r21;
	cvt.s64.s32 	%rd23, %r55;
	add.s64 	%rd24, %rd2, %rd23;
	ld.global.u8 	%rs29, [%rd24];
	cvt.s64.s32 	%rd25, %r21;
	add.s64 	%rd26, %rd1, %rd25;
	st.global.u8 	[%rd26], %rs29;
	bra.uni 	$L__BB0_58;
$L__BB0_57:
	add.s32 	%r56, %r22, %r9;
	cvt.s64.s32 	%rd27, %r56;
	add.s64 	%rd28, %rd2, %rd27;
	ld.global.u8 	%rs30, [%rd28];
	cvt.s64.s32 	%rd29, %r21;
	add.s64 	%rd30, %rd1, %rd29;
	st.global.u8 	[%rd30], %rs30;
$L__BB0_58:
	add.s32 	%r58, %r58, 1;
	setp.ne.s32 	%p24, %r58, %r26;
	@%p24 bra 	$L__BB0_3;
	add.s32 	%r57, %r57, 1;
	setp.ne.s32 	%p25, %r57, %r25;
	@%p25 bra 	$L__BB0_2;
$L__BB0_60:
	ret;

}


// ===== COMPILED SASS (sm_100) =====

	.target	sm_100

	.elftype	@"ET_EXEC"


//--------------------- .note.nv.tkinfo           --------------------------
	.section	.note.nv.tkinfo,"",@"SHT_NOTE"
	.sectionflags	@"SHF_NOTE_NV_TKINFO"
	.tkinfo
        /*0018*/ 	.word	0x00000002
        /*0030*/ 	.string	""
        /*0030*/ 	.string	"ptxas"
        /*0030*/ 	.string	"Cuda compilation tools, release 13.0, V13.0.88"
        /*0030*/ 	.string	"Build cuda_13.0.r13.0/compiler.36424714_0"
        /*0030*/ 	.string	"-arch sm_100 -m 64 "



//--------------------- .note.nv.cuinfo           --------------------------
	.section	.note.nv.cuinfo,"",@"SHT_NOTE"
	.sectionflags	@"SHF_NOTE_NV_CUINFO"
        /*0018*/ 	.short	0x0002
        /*001a*/ 	.short	0x0064
        /*001c*/ 	.short	0x0082
	.zero		2


//--------------------- .nv.info                  --------------------------
	.section	.nv.info,"",@"SHT_CUDA_INFO"
	.align	4


	//----- nvinfo : EIATTR_REGCOUNT
	.align		4
        /*0000*/ 	.byte	0x04, 0x2f
        /*0002*/ 	.short	(.L_1 - .L_0)
	.align		4
.L_0:
        /*0004*/ 	.word	index@(_Z7processlliiiPhS_)
        /*0008*/ 	.word	0x0000001a


	//----- nvinfo : EIATTR_FRAME_SIZE
	.align		4
.L_1:
        /*000c*/ 	.byte	0x04, 0x11
        /*000e*/ 	.short	(.L_3 - .L_2)
	.align		4
.L_2:
        /*0010*/ 	.word	index@(_Z7processlliiiPhS_)
        /*0014*/ 	.word	0x00000000


	//----- nvinfo : EIATTR_MIN_STACK_SIZE
	.align		4
.L_3:
        /*0018*/ 	.byte	0x04, 0x12
        /*001a*/ 	.short	(.L_5 - .L_4)
	.align		4
.L_4:
        /*001c*/ 	.word	index@(_Z7processlliiiPhS_)
        /*0020*/ 	.word	0x00000000
.L_5:


//--------------------- .nv.compat                --------------------------
	.section	.nv.compat,"",@"SHT_CUDA_COMPAT_INFO"
	.align	4
        /*0000*/ 	.byte	0x02, 0x09, 0x00, 0x00, 0x02, 0x02, 0x01, 0x00, 0x02, 0x05, 0x05, 0x00, 0x03, 0x07, 0x01, 0x01
        /*0010*/ 	.byte	0x02, 0x03, 0x00, 0x00, 0x02, 0x06, 0x01, 0x00, 0x04, 0x0b, 0x08, 0x00, 0x09, 0x00, 0x00, 0x00
        /*0020*/ 	.byte	0x00, 0x00, 0x00, 0x00


//--------------------- .nv.info._Z7processlliiiPhS_ --------------------------
	.section	.nv.info._Z7processlliiiPhS_,"",@"SHT_CUDA_INFO"
	.sectionflags	@""
	.align	4


	//----- nvinfo : EIATTR_CUDA_API_VERSION
	.align		4
        /*0000*/ 	.byte	0x04, 0x37
        /*0002*/ 	.short	(.L_7 - .L_6)
.L_6:
        /*0004*/ 	.word	0x00000082


	//----- nvinfo : EIATTR_KPARAM_INFO
	.align		4
.L_7:
        /*0008*/ 	.byte	0x04, 0x17
        /*000a*/ 	.short	(.L_9 - .L_8)
.L_8:
        /*000c*/ 	.word	0x00000000
        /*0010*/ 	.short	0x0006
        /*0012*/ 	.short	0x0028
        /*0014*/ 	.byte	0x00, 0xf5, 0x21, 0x00


	//----- nvinfo : EIATTR_KPARAM_INFO
	.align		4
.L_9:
        /*0018*/ 	.byte	0x04, 0x17
        /*001a*/ 	.short	(.L_11 - .L_10)
.L_10:
        /*001c*/ 	.word	0x00000000
        /*0020*/ 	.short	0x0005
        /*0022*/ 	.short	0x0020
        /*0024*/ 	.byte	0x00, 0xf5, 0x21, 0x00


	//----- nvinfo : EIATTR_KPARAM_INFO
	.align		4
.L_11:
        /*0028*/ 	.byte	0x04, 0x17
        /*002a*/ 	.short	(.L_13 - .L_12)
.L_12:
        /*002c*/ 	.word	0x00000000
        /*0030*/ 	.short	0x0004
        /*0032*/ 	.short	0x0018
        /*0034*/ 	.byte	0x00, 0xf0, 0x11, 0x00


	//----- nvinfo : EIATTR_KPARAM_INFO
	.align		4
.L_13:
        /*0038*/ 	.byte	0x04, 0x17
        /*003a*/ 	.short	(.L_15 - .L_14)
.L_14:
        /*003c*/ 	.word	0x00000000
        /*0040*/ 	.short	0x0003
        /*0042*/ 	.short	0x0014
        /*0044*/ 	.byte	0x00, 0xf0, 0x11, 0x00


	//----- nvinfo : EIATTR_KPARAM_INFO
	.align		4
.L_15:
        /*0048*/ 	.byte	0x04, 0x17
        /*004a*/ 	.short	(.L_17 - .L_16)
.L_16:
        /*004c*/ 	.word	0x00000000
        /*0050*/ 	.short	0x0002
        /*0052*/ 	.short	0x0010
        /*0054*/ 	.byte	0x00, 0xf0, 0x11, 0x00


	//----- nvinfo : EIATTR_KPARAM_INFO
	.align		4
.L_17:
        /*0058*/ 	.byte	0x04, 0x17
        /*005a*/ 	.short	(.L_19 - .L_18)
.L_18:
        /*005c*/ 	.word	0x00000000
        /*0060*/ 	.short	0x0001
        /*0062*/ 	.short	0x0008
        /*0064*/ 	.byte	0x00, 0xf0, 0x21, 0x00


	//----- nvinfo : EIATTR_KPARAM_INFO
	.align		4
.L_19:
        /*0068*/ 	.byte	0x04, 0x17
        /*006a*/ 	.short	(.L_21 - .L_20)
.L_20:
        /*006c*/ 	.word	0x00000000
        /*0070*/ 	.short	0x0000
        /*0072*/ 	.short	0x0000
        /*0074*/ 	.byte	0x00, 0xf0, 0x21, 0x00


	//----- nvinfo : EIATTR_SPARSE_MMA_MASK
	.align		4
.L_21:
        /*0078*/ 	.byte	0x03, 0x50
        /*007a*/ 	.short	0x0000


	//----- nvinfo : EIATTR_MAXREG_COUNT
	.align		4
        /*007c*/ 	.byte	0x03, 0x1b
        /*007e*/ 	.short	0x00ff


	//----- nvinfo : EIATTR_MERCURY_ISA_VERSION
	.align		4
        /*0080*/ 	.byte	0x03, 0x5f
        /*0082*/ 	.short	0x0101


	//----- nvinfo : EIATTR_VRC_CTA_INIT_COUNT
	.align		4
        /*0084*/ 	.byte	0x02, 0x4a
	.zero		1
	.zero		1


	//----- nvinfo : EIATTR_EXIT_INSTR_OFFSETS
	.align		4
        /*0088*/ 	.byte	0x04, 0x1c
        /*008a*/ 	.short	(.L_23 - .L_22)


	//   ....[0]....
.L_22:
        /*008c*/ 	.word	0x00000050


	//   ....[1]....
        /*0090*/ 	.word	0x00000b60


	//----- nvinfo : EIATTR_CBANK_PARAM_SIZE
	.align		4
.L_23:
        /*0094*/ 	.byte	0x03, 0x19
        /*0096*/ 	.short	0x0030


	//----- nvinfo : EIATTR_PARAM_CBANK
	.align		4
        /*0098*/ 	.byte	0x04, 0x0a
        /*009a*/ 	.short	(.L_25 - .L_24)
	.align		4
.L_24:
        /*009c*/ 	.word	index@(.nv.constant0._Z7processlliiiPhS_)
        /*00a0*/ 	.short	0x0380
        /*00a2*/ 	.short	0x0030


	//----- nvinfo : EIATTR_SW_WAR
	.align		4
.L_25:
        /*00a4*/ 	.byte	0x04, 0x36
        /*00a6*/ 	.short	(.L_27 - .L_26)
.L_26:
        /*00a8*/ 	.word	0x00000008
.L_27:


//--------------------- .nv.callgraph             --------------------------
	.section	.nv.callgraph,"",@"SHT_CUDA_CALLGRAPH"
	.align	4
	.sectionentsize	8
	.align		4
        /*0000*/ 	.word	0x00000000
	.align		4
        /*0004*/ 	.word	0xffffffff
	.align		4
        /*0008*/ 	.word	0x00000000
	.align		4
        /*000c*/ 	.word	0xfffffffe
	.align		4
        /*0010*/ 	.word	0x00000000
	.align		4
        /*0014*/ 	.word	0xfffffffd
	.align		4
        /*0018*/ 	.word	0x00000000
	.align		4
        /*001c*/ 	.word	0xfffffffc


//--------------------- .text._Z7processlliiiPhS_ --------------------------
	.section	.text._Z7processlliiiPhS_,"ax",@progbits
	.align	128
        .global         _Z7processlliiiPhS_
        .type           _Z7processlliiiPhS_,@function
        .size           _Z7processlliiiPhS_,(.L_x_8 - _Z7processlliiiPhS_)
        .other          _Z7processlliiiPhS_,@"STO_CUDA_ENTRY STV_DEFAULT"
_Z7processlliiiPhS_:
.text._Z7processlliiiPhS_:
[----:B------:R-:W-:Y:S08]  /*0000*/  LDC R1, c[0x0][0x37c] ;  /* 0x0000df00ff017b82 */ /* 0x000ff00000000800 */
[----:B------:R-:W0:Y:S01]  /*0010*/  LDC.64 R2, c[0x0][0x390] ;  /* 0x0000e400ff027b82 */ /* 0x000e220000000a00 */
[----:B------:R-:W0:Y:S02]  /*0020*/  LDCU UR6, c[0x0][0x398] ;  /* 0x00007300ff0677ac */ /* 0x000e240008000800 */
[----:B0-----:R-:W-:-:S04]  /*0030*/  VIMNMX3 R0, R2, UR6, R3, PT ;  /* 0x0000000602007c0f */ /* 0x001fc8000b800103 */
[----:B------:R-:W-:-:S13]  /*0040*/  ISETP.GE.AND P0, PT, R0, 0x1, PT ;  /* 0x000000010000780c */ /* 0x000fda0003f06270 */
[----:B------:R-:W-:Y:S05]  /*0050*/  @!P0 EXIT ;  /* 0x000000000000894d */ /* 0x000fea0003800000 */
[----:B------:R-:W-:Y:S02]  /*0060*/  ULOP3.LUT UR9, UR6, 0x7, URZ, 0xc0, !UPT ;  /* 0x0000000706097892 */ /* 0x000fe4000f8ec0ff */
[----:B------:R-:W-:Y:S02]  /*0070*/  ULOP3.LUT UR10, UR6, 0x3, URZ, 0xc0, !UPT ;  /* 0x00000003060a7892 */ /* 0x000fe4000f8ec0ff */
[----:B------:R-:W-:Y:S01]  /*0080*/  UIADD3 UR4, UPT, UPT, UR9, -0x1, URZ ;  /* 0xffffffff09047890 */ /* 0x000fe2000fffe0ff */
[----:B------:R-:W0:Y:S03]  /*0090*/  LDCU.64 UR12, c[0x0][0x358] ;  /* 0x00006b00ff0c77ac */ /* 0x000e260008000a00 */
[----:B------:R-:W-:Y:S02]  /*00a0*/  UISETP.GE.U32.AND UP1, UPT, UR4, 0x3, UPT ;  /* 0x000000030400788c */ /* 0x000fe4000bf26070 */
[----:B------:R-:W-:Y:S01]  /*00b0*/  ULOP3.LUT UR6, UR6, 0x7ffffff8, URZ, 0xc0, !UPT ;  /* 0x7ffffff806067892 */ /* 0x000fe2000f8ec0ff */
[----:B------:R-:W-:-:S11]  /*00c0*/  UMOV UR4, URZ ;  /* 0x000000ff00047c82 */ /* 0x000fd60008000000 */
.L_x_6:
[----:B-1----:R-:W1:Y:S01]  /*00d0*/  LDCU UR5, c[0x0][0x390] ;  /* 0x00007200ff0577ac */ /* 0x002e620008000800 */
[----:B------:R-:W-:Y:S01]  /*00e0*/  UMOV UR7, UR4 ;  /* 0x0000000400077c82 */ /* 0x000fe20008000000 */
[----:B------:R-:W-:-:S04]  /*00f0*/  UIADD3 UR4, UPT, UPT, UR4, 0x1, URZ ;  /* 0x0000000104047890 */ /* 0x000fc8000fffe0ff */
[----:B-1----:R-:W-:-:S03]  /*0100*/  UISETP.NE.AND UP0, UPT, UR4, UR5, UPT ;  /* 0x000000050400728c */ /* 0x002fc6000bf05270 */
[----:B--234-:R-:W-:-:S08]  /*0110*/  UMOV UR5, URZ ;  /* 0x000000ff00057c82 */ /* 0x01cfd00008000000 */
.L_x_5:
[----:B-1----:R-:W1:Y:S01]  /*0120*/  LDCU UR11, c[0x0][0x398] ;  /* 0x00007300ff0b77ac */ /* 0x002e620008000800 */
[----:B----4-:R-:W-:Y:S01]  /*0130*/  IMAD.MOV.U32 R3, RZ, RZ, RZ ;  /* 0x000000ffff037224 */ /* 0x010fe200078e00ff */
[----:B--2---:R-:W2:Y:S01]  /*0140*/  LDCU UR8, c[0x0][0x394] ;  /* 0x00007280ff0877ac */ /* 0x004ea20008000800 */
[----:B-1----:R-:W-:Y:S01]  /*0150*/  IMAD.U32 R0, RZ, RZ, UR11 ;  /* 0x0000000bff007e24 */ /* 0x002fe2000f8e00ff */
[----:B--2---:R-:W-:-:S04]  /*0160*/  UIMAD UR8, UR7, UR8, UR5 ;  /* 0x00000008070872a4 */ /* 0x004fc8000f8e0205 */
[C---:B------:R-:W-:Y:S02]  /*0170*/  ISETP.GE.U32.AND P0, PT, R0.reuse, 0x8, PT ;  /* 0x000000080000780c */ /* 0x040fe40003f06070 */
[----:B------:R-:W-:-:S11]  /*0180*/  IADD3 R2, PT, PT, -R0, UR5, RZ ;  /* 0x0000000500027c10 */ /* 0x000fd6000fffe1ff */
[----:B---3--:R-:W-:Y:S05]  /*0190*/  @!P0 BRA `(.L_x_0) ;  /* 0x0000000400048947 */ /* 0x008fea0003800000 */
[----:B------:R-:W-:-:S07]  /*01a0*/  IMAD.MOV.U32 R3, RZ, RZ, RZ ;  /* 0x000000ffff037224 */ /* 0x000fce00078e00ff */
.L_x_1:
[----:B------:R-:W1:Y:S01]  /*01b0*/  LDC R0, c[0x0][0x398] ;  /* 0x0000e600ff007b82 */ /* 0x000e620000000800 */
[----:B--2---:R-:W-:-:S07]  /*01c0*/  VIADD R11, R3, UR5 ;  /* 0x00000005030b7c36 */ /* 0x004fce0008000000 */
[----:B------:R-:W2:Y:S08]  /*01d0*/  LDC.64 R14, c[0x0][0x3a0] ;  /* 0x0000e800ff0e7b82 */ /* 0x000eb00000000a00 */
[----:B------:R-:W3:Y:S01]  /*01e0*/  LDC.64 R16, c[0x0][0x3a8] ;  /* 0x0000ea00ff107b82 */ /* 0x000ee20000000a00 */
[----:B-1----:R-:W-:Y:S01]  /*01f0*/  IMAD R7, R0, UR8, R3 ;  /* 0x0000000800077c24 */ /* 0x002fe2000f8e0203 */
[----:B------:R-:W-:-:S03]  /*0200*/  ISETP.GE.AND P0, PT, R11, R0, PT ;  /* 0x000000000b00720c */ /* 0x000fc60003f06270 */
[----:B------:R-:W-:-:S05]  /*0210*/  IMAD.IADD R5, R2, 0x1, R7 ;  /* 0x0000000102057824 */ /* 0x000fca00078e0207 */
[----:B--2---:R-:W-:-:S04]  /*0220*/  IADD3 R4, P1, PT, R5, R14, RZ ;  /* 0x0000000e05047210 */ /* 0x004fc80007f3e0ff */
[----:B------:R-:W-:-:S05]  /*0230*/  LEA.HI.X.SX32 R5, R5, R15, 0x1, P1 ;  /* 0x0000000f05057211 */ /* 0x000fca00008f0eff */
[----:B0-----:R-:W2:Y:S01]  /*0240*/  @P0 LDG.E.U8 R13, desc[UR12][R4.64] ;  /* 0x0000000c040d0981 */ /* 0x001ea2000c1e1100 */
[----:B------:R-:W-:Y:S01]  /*0250*/  IMAD R9, R0, UR8, R11 ;  /* 0x0000000800097c24 */ /* 0x000fe2000f8e020b */
[----:B---3--:R-:W-:-:S04]  /*0260*/  IADD3 R6, P1, PT, R7, R16, RZ ;  /* 0x0000001007067210 */ /* 0x008fc80007f3e0ff */
[----:B------:R-:W-:Y:S02]  /*0270*/  IADD3 R8, P2, PT, R9, R14, RZ ;  /* 0x0000000e09087210 */ /* 0x000fe40007f5e0ff */
[----:B------:R-:W-:Y:S02]  /*0280*/  LEA.HI.X.SX32 R7, R7, R17, 0x1, P1 ;  /* 0x0000001107077211 */ /* 0x000fe400008f0eff */
[----:B------:R-:W-:Y:S01]  /*0290*/  LEA.HI.X.SX32 R9, R9, R15, 0x1, P2 ;  /* 0x0000000f09097211 */ /* 0x000fe200010f0eff */
[----:B------:R-:W-:Y:S02]  /*02a0*/  VIADD R17, R11, 0x1 ;  /* 0x000000010b117836 */ /* 0x000fe40000000000 */
[----:B--2---:R0:W-:Y:S04]  /*02b0*/  @P0 STG.E.U8 desc[UR12][R6.64], R13 ;  /* 0x0000000d06000986 */ /* 0x0041e8000c10110c */
[----:B------:R-:W2:Y:S01]  /*02c0*/  @!P0 LDG.E.U8 R15, desc[UR12][R8.64] ;  /* 0x0000000c080f8981 */ /* 0x000ea2000c1e1100 */
[----:B------:R-:W-:-:S03]  /*02d0*/  ISETP.GE.AND P1, PT, R17, R0, PT ;  /* 0x000000001100720c */ /* 0x000fc60003f26270 */
[----:B--2---:R1:W-:Y:S10]  /*02e0*/  @!P0 STG.E.U8 desc[UR12][R6.64], R15 ;  /* 0x0000000f06008986 */ /* 0x0043f4000c10110c */
[----:B------:R-:W2:Y:S01]  /*02f0*/  @P1 LDG.E.U8 R17, desc[UR12][R4.64+0x1] ;  /* 0x0000010c04111981 */ /* 0x000ea2000c1e1100 */
[----:B------:R-:W-:-:S05]  /*0300*/  VIADD R21, R11, 0x2 ;  /* 0x000000020b157836 */ /* 0x000fca0000000000 */
[----:B------:R-:W-:Y:S01]  /*0310*/  ISETP.GE.AND P0, PT, R21, R0, PT ;  /* 0x000000001500720c */ /* 0x000fe20003f06270 */
[----:B--2---:R2:W-:Y:S04]  /*0320*/  @P1 STG.E.U8 desc[UR12][R6.64+0x1], R17 ;  /* 0x0000011106001986 */ /* 0x0045e8000c10110c */
[----:B------:R-:W3:Y:S04]  /*0330*/  @!P1 LDG.E.U8 R19, desc[UR12][R8.64+0x1] ;  /* 0x0000010c08139981 */ /* 0x000ee8000c1e1100 */
[----:B---3--:R-:W-:Y:S04]  /*0340*/  @!P1 STG.E.U8 desc[UR12][R6.64+0x1], R19 ;  /* 0x0000011306009986 */ /* 0x008fe8000c10110c */
[----:B0-----:R-:W3:Y:S01]  /*0350*/  @P0 LDG.E.U8 R13, desc[UR12][R4.64+0x2] ;  /* 0x0000020c040d0981 */ /* 0x001ee2000c1e1100 */
[----:B------:R-:W-:-:S05]  /*0360*/  VIADD R23, R11, 0x3 ;  /* 0x000000030b177836 */ /* 0x000fca0000000000 */
[----:B------:R-:W-:Y:S01]  /*0370*/  ISETP.GE.AND P1, PT, R23, R0, PT ;  /* 0x000000001700720c */ /* 0x000fe20003f26270 */
[----:B---3--:R0:W-:Y:S04]  /*0380*/  @P0 STG.E.U8 desc[UR12][R6.64+0x2], R13 ;  /* 0x0000020d06000986 */ /* 0x0081e8000c10110c */
[----:B------:R-:W3:Y:S04]  /*0390*/  @!P0 LDG.E.U8 R21, desc[UR12][R8.64+0x2] ;  /* 0x0000020c08158981 */ /* 0x000ee8000c1e1100 */
[----:B---3--:R-:W-:Y:S04]  /*03a0*/  @!P0 STG.E.U8 desc[UR12][R6.64+0x2], R21 ;  /* 0x0000021506008986 */ /* 0x008fe8000c10110c */
[----:B-1----:R-:W3:Y:S01]  /*03b0*/  @P1 LDG.E.U8 R15, desc[UR12][R4.64+0x3] ;  /* 0x0000030c040f1981 */ /* 0x002ee2000c1e1100 */
[----:B------:R-:W-:-:S05]  /*03c0*/  VIADD R23, R11, 0x4 ;  /* 0x000000040b177836 */ /* 0x000fca0000000000 */
[----:B------:R-:W-:Y:S01]  /*03d0*/  ISETP.GE.AND P0, PT, R23, R0, PT ;  /* 0x000000001700720c */ /* 0x000fe20003f06270 */
[----:B---3--:R1:W-:Y:S04]  /*03e0*/  @P1 STG.E.U8 desc[UR12][R6.64+0x3], R15 ;  /* 0x0000030f06001986 */ /* 0x0083e8000c10110c */
[----:B--2---:R-:W2:Y:S04]  /*03f0*/  @!P1 LDG.E.U8 R17, desc[UR12][R8.64+0x3] ;  /* 0x0000030c08119981 */ /* 0x004ea8000c1e1100 */
[----:B--2---:R-:W-:Y:S04]  /*0400*/  @!P1 STG.E.U8 desc[UR12][R6.64+0x3], R17 ;  /* 0x0000031106009986 */ /* 0x004fe8000c10110c */
[----:B0-----:R-:W2:Y:S01]  /*0410*/  @P0 LDG.E.U8 R13, desc[UR12][R4.64+0x4] ;  /* 0x0000040c040d0981 */ /* 0x001ea2000c1e1100 */
[----:B------:R-:W-:-:S05]  /*0420*/  VIADD R23, R11, 0x5 ;  /* 0x000000050b177836 */ /* 0x000fca0000000000 */
[----:B------:R-:W-:Y:S01]  /*0430*/  ISETP.GE.AND P1, PT, R23, R0, PT ;  /* 0x000000001700720c */ /* 0x000fe20003f26270 */
[----:B--2---:R0:W-:Y:S04]  /*0440*/  @P0 STG.E.U8 desc[UR12][R6.64+0x4], R13 ;  /* 0x0000040d06000986 */ /* 0x0041e8000c10110c */
[----:B------:R-:W2:Y:S04]  /*0450*/  @!P0 LDG.E.U8 R19, desc[UR12][R8.64+0x4] ;  /* 0x0000040c08138981 */ /* 0x000ea8000c1e1100 */
[----:B--2---:R-:W-:Y:S04]  /*0460*/  @!P0 STG.E.U8 desc[UR12][R6.64+0x4], R19 ;  /* 0x0000041306008986 */ /* 0x004fe8000c10110c */
[----:B-1----:R-:W2:Y:S01]  /*0470*/  @P1 LDG.E.U8 R15, desc[UR12][R4.64+0x5] ;  /* 0x0000050c040f1981 */ /* 0x002ea2000c1e1100 */
[----:B------:R-:W-:-:S05]  /*0480*/  VIADD R23, R11, 0x6 ;  /* 0x000000060b177836 */ /* 0x000fca0000000000 */
[----:B------:R-:W-:Y:S01]  /*0490*/  ISETP.GE.AND P0, PT, R23, R0, PT ;  /* 0x000000001700720c */ /* 0x000fe20003f06270 */
[----:B--2---:R1:W-:Y:S04]  /*04a0*/  @P1 STG.E.U8 desc[UR12][R6.64+0x5], R15 ;  /* 0x0000050f06001986 */ /* 0x0043e8000c10110c */
[----:B------:R-:W2:Y:S04]  /*04b0*/  @!P1 LDG.E.U8 R21, desc[UR12][R8.64+0x5] ;  /* 0x0000050c08159981 */ /* 0x000ea8000c1e1100 */
[----:B--2---:R2:W-:Y:S04]  /*04c0*/  @!P1 STG.E.U8 desc[UR12][R6.64+0x5], R21 ;  /* 0x0000051506009986 */ /* 0x0045e8000c10110c */
[----:B0-----:R-:W3:Y:S01]  /*04d0*/  @P0 LDG.E.U8 R13, desc[UR12][R4.64+0x6] ;  /* 0x0000060c040d0981 */ /* 0x001ee2000c1e1100 */
[----:B------:R-:W-:-:S05]  /*04e0*/  VIADD R11, R11, 0x7 ;  /* 0x000000070b0b7836 */ /* 0x000fca0000000000 */
[----:B------:R-:W-:Y:S01]  /*04f0*/  ISETP.GE.AND P1, PT, R11, R0, PT ;  /* 0x000000000b00720c */ /* 0x000fe20003f26270 */
[----:B---3--:R2:W-:Y:S04]  /*0500*/  @P0 STG.E.U8 desc[UR12][R6.64+0x6], R13 ;  /* 0x0000060d06000986 */ /* 0x0085e8000c10110c */
[----:B------:R-:W3:Y:S04]  /*0510*/  @!P0 LDG.E.U8 R17, desc[UR12][R8.64+0x6] ;  /* 0x0000060c08118981 */ /* 0x000ee8000c1e1100 */
[----:B---3--:R2:W-:Y:S04]  /*0520*/  @!P0 STG.E.U8 desc[UR12][R6.64+0x6], R17 ;  /* 0x0000061106008986 */ /* 0x0085e8000c10110c */
[----:B------:R-:W3:Y:S01]  /*0530*/  @P1 LDG.E.U8 R11, desc[UR12][R4.64+0x7] ;  /* 0x0000070c040b1981 */ /* 0x000ee2000c1e1100 */
[----:B------:R-:W-:-:S05]  /*0540*/  VIADD R3, R3, 0x8 ;  /* 0x0000000803037836 */ /* 0x000fca0000000000 */
[----:B------:R-:W-:Y:S01]  /*0550*/  ISETP.NE.AND P0, PT, R3, UR6, PT ;  /* 0x0000000603007c0c */ /* 0x000fe2000bf05270 */
[----:B---3--:R2:W-:Y:S04]  /*0560*/  @P1 STG.E.U8 desc[UR12][R6.64+0x7], R11 ;  /* 0x0000070b06001986 */ /* 0x0085e8000c10110c */
[----:B-1----:R-:W3:Y:S04]  /*0570*/  @!P1 LDG.E.U8 R15, desc[UR12][R8.64+0x7] ;  /* 0x0000070c080f9981 */ /* 0x002ee8000c1e1100 */
[----:B---3--:R2:W-:Y:S04]  /*0580*/  @!P1 STG.E.U8 desc[UR12][R6.64+0x7], R15 ;  /* 0x0000070f06009986 */ /* 0x0085e8000c10110c */
[----:B------:R-:W-:Y:S05]  /*0590*/  @P0 BRA `(.L_x_1) ;  /* 0xfffffffc00040947 */ /* 0x000fea000383ffff */
[----:B------:R-:W-:-:S07]  /*05a0*/  IMAD.U32 R3, RZ, RZ, UR6 ;  /* 0x00000006ff037e24 */ /* 0x000fce000f8e00ff */
.L_x_0:
[----:B------:R-:W-:-:S09]  /*05b0*/  UISETP.NE.AND UP2, UPT, UR9, URZ, UPT ;  /* 0x000000ff0900728c */ /* 0x000fd2000bf45270 */
[----:B------:R-:W-:Y:S05]  /*05c0*/  BRA.U !UP2, `(.L_x_2) ;  /* 0x000000050a507547 */ /* 0x000fea000b800000 */
[----:B------:R-:W-:Y:S01]  /*05d0*/  UISETP.NE.AND UP2, UPT, UR10, URZ, UPT ;  /* 0x000000ff0a00728c */ /* 0x000fe2000bf45270 */
[----:B------:R-:W-:Y:S10]  /*05e0*/  BRA.U !UP1, `(.L_x_3) ;  /* 0x0000000109907547 */ /* 0x000ff4000b800000 */
[----:B--2---:R-:W1:Y:S01]  /*05f0*/  LDC.64 R12, c[0x0][0x3a0] ;  /* 0x0000e800ff0c7b82 */ /* 0x004e620000000a00 */
[----:B------:R-:W-:Y:S02]  /*0600*/  IMAD R7, R0, UR8, R3 ;  /* 0x0000000800077c24 */ /* 0x000fe4000f8e0203 */
[----:B------:R-:W-:Y:S02]  /*0610*/  VIADD R21, R3, UR5 ;  /* 0x0000000503157c36 */ /* 0x000fe40008000000 */
[----:B------:R-:W-:-:S03]  /*0620*/  IMAD.IADD R5, R2, 0x1, R7 ;  /* 0x0000000102057824 */ /* 0x000fc600078e0207 */
[----:B------:R-:W-:Y:S01]  /*0630*/  ISETP.GE.AND P0, PT, R21, R0, PT ;  /* 0x000000001500720c */ /* 0x000fe20003f06270 */
[----:B------:R-:W2:Y:S01]  /*0640*/  LDC.64 R14, c[0x0][0x3a8] ;  /* 0x0000ea00ff0e7b82 */ /* 0x000ea20000000a00 */
[----:B-1----:R-:W-:-:S04]  /*0650*/  IADD3 R4, P1, PT, R5, R12, RZ ;  /* 0x0000000c05047210 */ /* 0x002fc80007f3e0ff */
[----:B------:R-:W-:-:S07]  /*0660*/  LEA.HI.X.SX32 R5, R5, R13, 0x1, P1 ;  /* 0x0000000d05057211 */ /* 0x000fce00008f0eff */
[----:B0-----:R-:W3:Y:S01]  /*0670*/  @P0 LDG.E.U8 R11, desc[UR12][R4.64] ;  /* 0x0000000c040b0981 */ /* 0x001ee2000c1e1100 */
[----:B------:R-:W-:Y:S01]  /*0680*/  IMAD R9, R0, UR8, R21 ;  /* 0x0000000800097c24 */ /* 0x000fe2000f8e0215 */
[----:B--2---:R-:W-:-:S04]  /*0690*/  IADD3 R6, P1, PT, R7, R14, RZ ;  /* 0x0000000e07067210 */ /* 0x004fc80007f3e0ff */
[----:B------:R-:W-:Y:S02]  /*06a0*/  IADD3 R8, P2, PT, R9, R12, RZ ;  /* 0x0000000c09087210 */ /* 0x000fe40007f5e0ff */
[----:B------:R-:W-:Y:S02]  /*06b0*/  LEA.HI.X.SX32 R7, R7, R15, 0x1, P1 ;  /* 0x0000000f07077211 */ /* 0x000fe400008f0eff */
[----:B------:R-:W-:Y:S01]  /*06c0*/  LEA.HI.X.SX32 R9, R9, R13, 0x1, P2 ;  /* 0x0000000d09097211 */ /* 0x000fe200010f0eff */
[----:B------:R-:W-:Y:S02]  /*06d0*/  VIADD R15, R21, 0x1 ;  /* 0x00000001150f7836 */ /* 0x000fe40000000000 */
[----:B---3--:R0:W-:Y:S04]  /*06e0*/  @P0 STG.E.U8 desc[UR12][R6.64], R11 ;  /* 0x0000000b06000986 */ /* 0x0081e8000c10110c */
        /* <DEDUP_REMOVED lines=8> */
[----:B---3--:R3:W-:Y:S04]  /*0770*/  @!P1 STG.E.U8 desc[UR12][R6.64+0x1], R17 ;  /* 0x0000011106009986 */ /* 0x0087e8000c10110c */
[----:B0-----:R-:W4:Y:S01]  /*0780*/  @P0 LDG.E.U8 R11, desc[UR12][R4.64+0x2] ;  /* 0x0000020c040b0981 */ /* 0x001f22000c1e1100 */
[----:B------:R-:W-:-:S05]  /*0790*/  VIADD R21, R21, 0x3 ;  /* 0x0000000315157836 */ /* 0x000fca0000000000 */
[----:B------:R-:W-:Y:S01]  /*07a0*/  ISETP.GE.AND P1, PT, R21, R0, PT ;  /* 0x000000001500720c */ /* 0x000fe20003f26270 */
[----:B----4-:R3:W-:Y:S04]  /*07b0*/  @P0 STG.E.U8 desc[UR12][R6.64+0x2], R11 ;  /* 0x0000020b06000986 */ /* 0x0107e8000c10110c */
[----:B------:R-:W4:Y:S04]  /*07c0*/  @!P0 LDG.E.U8 R19, desc[UR12][R8.64+0x2] ;  /* 0x0000020c08138981 */ /* 0x000f28000c1e1100 */
[----:B----4-:R3:W-:Y:S04]  /*07d0*/  @!P0 STG.E.U8 desc[UR12][R6.64+0x2], R19 ;  /* 0x0000021306008986 */ /* 0x0107e8000c10110c */
[----:B-1----:R-:W4:Y:S04]  /*07e0*/  @P1 LDG.E.U8 R13, desc[UR12][R4.64+0x3] ;  /* 0x0000030c040d1981 */ /* 0x002f28000c1e1100 */
[----:B----4-:R3:W-:Y:S04]  /*07f0*/  @P1 STG.E.U8 desc[UR12][R6.64+0x3], R13 ;  /* 0x0000030d06001986 */ /* 0x0107e8000c10110c */
[----:B--2---:R-:W2:Y:S01]  /*0800*/  @!P1 LDG.E.U8 R15, desc[UR12][R8.64+0x3] ;  /* 0x0000030c080f9981 */ /* 0x004ea2000c1e1100 */
[----:B------:R-:W-:-:S03]  /*0810*/  VIADD R3, R3, 0x4 ;  /* 0x0000000403037836 */ /* 0x000fc60000000000 */
[----:B--2---:R3:W-:Y:S04]  /*0820*/  @!P1 STG.E.U8 desc[UR12][R6.64+0x3], R15 ;  /* 0x0000030f06009986 */ /* 0x0047e8000c10110c */
.L_x_3:
[----:B------:R-:W-:Y:S05]  /*0830*/  BRA.U !UP2, `(.L_x_2) ;  /* 0x000000010ab47547 */ /* 0x000fea000b800000 */
[----:B------:R-:W-:Y:S01]  /*0840*/  UISETP.NE.AND UP2, UPT, UR10, 0x1, UPT ;  /* 0x000000010a00788c */ /* 0x000fe2000bf45270 */
[----:B------:R-:W-:-:S08]  /*0850*/  LOP3.LUT P0, RZ, R0, 0x1, RZ, 0xc0, !PT ;  /* 0x0000000100ff7812 */ /* 0x000fd0000780c0ff */
[----:B------:R-:W-:Y:S05]  /*0860*/  BRA.U !UP2, `(.L_x_4) ;  /* 0x000000010a607547 */ /* 0x000fea000b800000 */
[----:B--23--:R-:W1:Y:S01]  /*0870*/  LDC.64 R12, c[0x0][0x3a0] ;  /* 0x0000e800ff0c7b82 */ /* 0x00ce620000000a00 */
        /* <DEDUP_REMOVED lines=18> */
[----:B------:R-:W2:Y:S04]  /*09a0*/  @P2 LDG.E.U8 R9, desc[UR12][R8.64+0x1] ;  /* 0x0000010c08092981 */ /* 0x000ea8000c1e1100 */
[----:B--2---:R1:W-:Y:S04]  /*09b0*/  @P2 STG.E.U8 desc[UR12][R4.64+0x1], R9 ;  /* 0x0000010904002986 */ /* 0x0043e8000c10110c */
[----:B------:R-:W2:Y:S01]  /*09c0*/  @!P2 LDG.E.U8 R15, desc[UR12][R6.64+0x1] ;  /* 0x0000010c060fa981 */ /* 0x000ea2000c1e1100 */
[----:B------:R-:W-:-:S03]  /*09d0*/  VIADD R3, R3, 0x2 ;  /* 0x0000000203037836 */ /* 0x000fc60000000000 */
[----:B--2---:R1:W-:Y:S04]  /*09e0*/  @!P2 STG.E.U8 desc[UR12][R4.64+0x1], R15 ;  /* 0x0000010f0400a986 */ /* 0x0043e8000c10110c */
.L_x_4:
[----:B------:R-:W-:Y:S05]  /*09f0*/  @!P0 BRA `(.L_x_2) ;  /* 0x0000000000448947 */ /* 0x000fea0003800000 */
[----:B-1----:R-:W1:Y:S01]  /*0a00*/  LDC.64 R8, c[0x0][0x3a0] ;  /* 0x0000e800ff087b82 */ /* 0x002e620000000a00 */
[----:B--23--:R-:W-:Y:S02]  /*0a10*/  VIADD R7, R3, UR5 ;  /* 0x0000000503077c36 */ /* 0x00cfe40008000000 */
[----:B------:R-:W-:-:S03]  /*0a20*/  IMAD R5, R0, UR8, R3 ;  /* 0x0000000800057c24 */ /* 0x000fc6000f8e0203 */
[----:B------:R-:W-:Y:S02]  /*0a30*/  ISETP.GE.AND P0, PT, R7, R0, PT ;  /* 0x000000000700720c */ /* 0x000fe40003f06270 */
[----:B------:R-:W2:Y:S11]  /*0a40*/  LDC.64 R10, c[0x0][0x3a8] ;  /* 0x0000ea00ff0a7b82 */ /* 0x000eb60000000a00 */
[----:B------:R-:W-:-:S05]  /*0a50*/  @P0 IMAD.IADD R3, R2, 0x1, R5 ;  /* 0x0000000102030824 */ /* 0x000fca00078e0205 */
[----:B-1----:R-:W-:-:S04]  /*0a60*/  @P0 IADD3 R2, P1, PT, R3, R8, RZ ;  /* 0x0000000803020210 */ /* 0x002fc80007f3e0ff */
[----:B------:R-:W-:-:S06]  /*0a70*/  @P0 LEA.HI.X.SX32 R3, R3, R9, 0x1, P1 ;  /* 0x0000000903030211 */ /* 0x000fcc00008f0eff */
[----:B0-----:R-:W3:Y:S01]  /*0a80*/  @P0 LDG.E.U8 R3, desc[UR12][R2.64] ;  /* 0x0000000c02030981 */ /* 0x001ee2000c1e1100 */
[----:B------:R-:W-:Y:S01]  /*0a90*/  @!P0 IMAD R0, R0, UR8, R7 ;  /* 0x0000000800008c24 */ /* 0x000fe2000f8e0207 */
[----:B--2---:R-:W-:-:S04]  /*0aa0*/  IADD3 R4, P1, PT, R5, R10, RZ ;  /* 0x0000000a05047210 */ /* 0x004fc80007f3e0ff */
[C---:B------:R-:W-:Y:S02]  /*0ab0*/  @!P0 IADD3 R6, P2, PT, R0.reuse, R8, RZ ;  /* 0x0000000800068210 */ /* 0x040fe40007f5e0ff */
[----:B------:R-:W-:Y:S02]  /*0ac0*/  LEA.HI.X.SX32 R5, R5, R11, 0x1, P1 ;  /* 0x0000000b05057211 */ /* 0x000fe400008f0eff */
[----:B------:R-:W-:-:S03]  /*0ad0*/  @!P0 LEA.HI.X.SX32 R7, R0, R9, 0x1, P2 ;  /* 0x0000000900078211 */ /* 0x000fc600010f0eff */
[----:B---3--:R4:W-:Y:S04]  /*0ae0*/  @P0 STG.E.U8 desc[UR12][R4.64], R3 ;  /* 0x0000000304000986 */ /* 0x0089e8000c10110c */
[----:B------:R-:W2:Y:S04]  /*0af0*/  @!P0 LDG.E.U8 R7, desc[UR12][R6.64] ;  /* 0x0000000c06078981 */ /* 0x000ea8000c1e1100 */
[----:B--2---:R4:W-:Y:S02]  /*0b00*/  @!P0 STG.E.U8 desc[UR12][R4.64], R7 ;  /* 0x0000000704008986 */ /* 0x0049e4000c10110c */
.L_x_2:
[----:B------:R-:W5:Y:S01]  /*0b10*/  LDCU UR8, c[0x0][0x394] ;  /* 0x00007280ff0877ac */ /* 0x000f620008000800 */
[----:B------:R-:W-:-:S04]  /*0b20*/  UIADD3 UR5, UPT, UPT, UR5, 0x1, URZ ;  /* 0x0000000105057890 */ /* 0x000fc8000fffe0ff */
[----:B-----5:R-:W-:-:S09]  /*0b30*/  UISETP.NE.AND UP2, UPT, UR5, UR8, UPT ;  /* 0x000000080500728c */ /* 0x020fd2000bf45270 */
[----:B------:R-:W-:Y:S05]  /*0b40*/  BRA.U UP2, `(.L_x_5) ;  /* 0xfffffff502747547 */ /* 0x000fea000b83ffff */
[----:B------:R-:W-:Y:S05]  /*0b50*/  BRA.U UP0, `(.L_x_6) ;  /* 0xfffffff5005c7547 */ /* 0x000fea000b83ffff */
[----:B0-----:R-:W-:Y:S05]  /*0b60*/  EXIT ;  /* 0x000000000000794d */ /* 0x001fea0003800000 */
.L_x_7:
[----:B------:R-:W-:-:S00]  /*0b70*/  BRA `(.L_x_7) ;  /* 0xfffffffc00fc7947 */ /* 0x000fc0000383ffff */
[----:B------:R-:W-:-:S00]  /*0b80*/  NOP ;  /* 0x0000000000007918 */ /* 0x000fc00000000000 */
[----:B------:R-:W-:-:S00]  /*0b90*/  NOP ;  /* 0x0000000000007918 */ /* 0x000fc00000000000 */
[----:B------:R-:W-:-:S00]  /*0ba0*/  NOP ;  /* 0x0000000000007918 */ /* 0x000fc00000000000 */
[----:B------:R-:W-:-:S00]  /*0bb0*/  NOP ;  /* 0x0000000000007918 */ /* 0x000fc00000000000 */
[----:B------:R-:W-:-:S00]  /*0bc0*/  NOP ;  /* 0x0000000000007918 */ /* 0x000fc00000000000 */
[----:B------:R-:W-:-:S00]  /*0bd0*/  NOP ;  /* 0x0000000000007918 */ /* 0x000fc00000000000 */
[----:B------:R-:W-:-:S00]  /*0be0*/  NOP ;  /* 0x0000000000007918 */ /* 0x000fc00000000000 */
[----:B------:R-:W-:-:S00]  /*0bf0*/  NOP ;  /* 0x0000000000007918 */ /* 0x000fc00000000000 */
.L_x_8:


//--------------------- .nv.shared.reserved.0     --------------------------
	.section	.nv.shared.reserved.0,"aw",@nobits
	.weak		__nv_reservedSMEM_offset_0_alias
	.size		__nv_reservedSMEM_offset_0_alias, 0, 64
	.other		__nv_reservedSMEM_offset_0_alias,@"STO_CUDA_RESERVED_SHARED STV_DEFAULT"
__nv_reservedSMEM_offset_0_alias:
	.zero		0
	.zero		64


//--------------------- .nv.constant0._Z7processlliiiPhS_ --------------------------
	.section	.nv.constant0._Z7processlliiiPhS_,"a",@progbits
	.sectionflags	@""
	.align	4
.nv.constant0._Z7processlliiiPhS_:
	.zero		944


//--------------------- SYMBOLS --------------------------

	.type		.nv.reservedSmem.offset0,@object
	.size		.nv.reservedSmem.offset0,0x4
